	.headerflags	@"EF_CUDA_TEXMODE_UNIFIED EF_CUDA_64BIT_ADDRESS EF_CUDA_ACCELERATORS EF_CUDA_SM90 EF_CUDA_VIRTUAL_SM(EF_CUDA_SM90)"
	.elftype	@"ET_EXEC"


//--------------------- .nv.info                  --------------------------
	.section	.nv.info,"",@"SHT_CUDA_INFO"
	.align	4


	//----- nvinfo : EIATTR_REGCOUNT
	.align		4
        /*0000*/ 	.byte	0x04, 0x2f
        /*0002*/ 	.short	(.L_1 - .L_0)
	.align		4
.L_0:
        /*0004*/ 	.word	index@(triton_poi_fused_avg_pool2d_41)
        /*0008*/ 	.word	0x0000001e


	//----- nvinfo : EIATTR_MIN_STACK_SIZE
	.align		4
.L_1:
        /*000c*/ 	.byte	0x04, 0x12
        /*000e*/ 	.short	(.L_3 - .L_2)
	.align		4
.L_2:
        /*0010*/ 	.word	index@(triton_poi_fused_avg_pool2d_41)
        /*0014*/ 	.word	0x00000000


	//----- nvinfo : EIATTR_FRAME_SIZE
	.align		4
.L_3:
        /*0018*/ 	.byte	0x04, 0x11
        /*001a*/ 	.short	(.L_5 - .L_4)
	.align		4
.L_4:
        /*001c*/ 	.word	index@(triton_poi_fused_avg_pool2d_41)
        /*0020*/ 	.word	0x00000000


	//----- nvinfo : EIATTR_MIN_STACK_SIZE
	.align		4
.L_5:
        /*0024*/ 	.byte	0x04, 0x12
        /*0026*/ 	.short	(.L_7 - .L_6)
	.align		4
.L_6:
        /*0028*/ 	.word	index@(triton_poi_fused_avg_pool2d_41)
        /*002c*/ 	.word	0x00000000
.L_7:


//--------------------- .nv.info.triton_poi_fused_avg_pool2d_41 --------------------------
	.section	.nv.info.triton_poi_fused_avg_pool2d_41,"",@"SHT_CUDA_INFO"
	.sectionflags	@""
	.align	4


	//----- nvinfo : EIATTR_CUDA_API_VERSION
	.align		4
        /*0000*/ 	.byte	0x04, 0x37
        /*0002*/ 	.short	(.L_9 - .L_8)
.L_8:
        /*0004*/ 	.word	0x0000007c


	//----- nvinfo : EIATTR_KPARAM_INFO
	.align		4
.L_9:
        /*0008*/ 	.byte	0x04, 0x17
        /*000a*/ 	.short	(.L_11 - .L_10)
.L_10:
        /*000c*/ 	.word	0x00000000
        /*0010*/ 	.short	0x0002
        /*0012*/ 	.short	0x0010
        /*0014*/ 	.byte	0x00, 0xf0, 0x11, 0x00


	//----- nvinfo : EIATTR_KPARAM_INFO
	.align		4
.L_11:
        /*0018*/ 	.byte	0x04, 0x17
        /*001a*/ 	.short	(.L_13 - .L_12)
.L_12:
        /*001c*/ 	.word	0x00000000
        /*0020*/ 	.short	0x0001
        /*0022*/ 	.short	0x0008
        /*0024*/ 	.byte	0x00, 0xf4, 0x21, 0x00


	//----- nvinfo : EIATTR_KPARAM_INFO
	.align		4
.L_13:
        /*0028*/ 	.byte	0x04, 0x17
        /*002a*/ 	.short	(.L_15 - .L_14)
.L_14:
        /*002c*/ 	.word	0x00000000
        /*0030*/ 	.short	0x0000
        /*0032*/ 	.short	0x0000
        /*0034*/ 	.byte	0x00, 0xf4, 0x21, 0x00


	//----- nvinfo : EIATTR_SPARSE_MMA_MASK
	.align		4
.L_15:
        /*0038*/ 	.byte	0x03, 0x50
        /*003a*/ 	.short	0x0000


	//----- nvinfo : EIATTR_MAXREG_COUNT
	.align		4
        /*003c*/ 	.byte	0x03, 0x1b
        /*003e*/ 	.short	0x00ff


	//----- nvinfo : EIATTR_EXIT_INSTR_OFFSETS
	.align		4
        /*0040*/ 	.byte	0x04, 0x1c
        /*0042*/ 	.short	(.L_17 - .L_16)


	//   ....[0]....
.L_16:
        /*0044*/ 	.word	0x000006f0


	//   ....[1]....
        /*0048*/ 	.word	0x00000710


	//----- nvinfo : EIATTR_REQNTID
	.align		4
.L_17:
        /*004c*/ 	.byte	0x04, 0x10
        /*004e*/ 	.short	(.L_19 - .L_18)
.L_18:
        /*0050*/ 	.word	0x00000080
        /*0054*/ 	.word	0x00000001
        /*0058*/ 	.word	0x00000001


	//----- nvinfo : EIATTR_CBANK_PARAM_SIZE
	.align		4
.L_19:
        /*005c*/ 	.byte	0x03, 0x19
        /*005e*/ 	.short	0x0014


	//----- nvinfo : EIATTR_PARAM_CBANK
	.align		4
        /*0060*/ 	.byte	0x04, 0x0a
        /*0062*/ 	.short	(.L_21 - .L_20)
	.align		4
.L_20:
        /*0064*/ 	.word	index@(.nv.constant0.triton_poi_fused_avg_pool2d_41)
        /*0068*/ 	.short	0x0210
        /*006a*/ 	.short	0x0014


	//----- nvinfo : EIATTR_SW_WAR
	.align		4
.L_21:
        /*006c*/ 	.byte	0x04, 0x36
        /*006e*/ 	.short	(.L_23 - .L_22)
.L_22:
        /*0070*/ 	.word	0x00000008
.L_23:


//--------------------- .nv.callgraph             --------------------------
	.section	.nv.callgraph,"",@"SHT_CUDA_CALLGRAPH"
	.align	4
	.sectionentsize	8
	.align		4
        /*0000*/ 	.word	0x00000000
	.align		4
        /*0004*/ 	.word	0xffffffff
	.align		4
        /*0008*/ 	.word	0x00000000
	.align		4
        /*000c*/ 	.word	0xfffffffe
	.align		4
        /*0010*/ 	.word	0x00000000
	.align		4
        /*0014*/ 	.word	0xfffffffd
	.align		4
        /*0018*/ 	.word	0x00000000
	.align		4
        /*001c*/ 	.word	0xfffffffc


//--------------------- .text.triton_poi_fused_avg_pool2d_41 --------------------------
	.section	.text.triton_poi_fused_avg_pool2d_41,"ax",@progbits
	.align	128
        .global         triton_poi_fused_avg_pool2d_41
        .type           triton_poi_fused_avg_pool2d_41,@function
        .size           triton_poi_fused_avg_pool2d_41,(.L_x_1 - triton_poi_fused_avg_pool2d_41)
        .other          triton_poi_fused_avg_pool2d_41,@"STO_CUDA_ENTRY STV_DEFAULT"
triton_poi_fused_avg_pool2d_41:
.text.triton_poi_fused_avg_pool2d_41:
[----:B------:R-:W0:Y:S01]  /*0000*/  LDC R1, c[0x0][0x28] ;  /* 0x00000a00ff017b82 */ /* 0x000e220000000800 */
[----:B------:R-:W1:Y:S01]  /*0010*/  S2R R0, SR_TID.X ;  /* 0x0000000000007919 */ /* 0x000e620000002100 */
[----:B------:R-:W-:Y:S01]  /*0020*/  IMAD.MOV.U32 R12, RZ, RZ, RZ ;  /* 0x000000ffff0c7224 */ /* 0x000fe200078e00ff */
[----:B------:R-:W-:Y:S01]  /*0030*/  CS2R R14, SRZ ;  /* 0x00000000000e7805 */ /* 0x000fe2000001ff00 */
[----:B------:R-:W-:Y:S01]  /*0040*/  ULDC.64 UR4, c[0x0][0x208] ;  /* 0x0000820000047ab9 */ /* 0x000fe20000000a00 */
[----:B------:R-:W2:Y:S01]  /*0050*/  S2R R3, SR_CTAID.X ;  /* 0x0000000000037919 */ /* 0x000ea20000002500 */
[----:B-1----:R-:W-:Y:S02]  /*0060*/  LOP3.LUT R0, R0, 0x7f, RZ, 0xc0, !PT ;  /* 0x0000007f00007812 */ /* 0x002fe400078ec0ff */
[----:B--2---:R-:W-:-:S03]  /*0070*/  SHF.R.S32.HI R2, RZ, 0x18, R3 ;  /* 0x00000018ff027819 */ /* 0x004fc60000011403 */
[----:B------:R-:W-:Y:S01]  /*0080*/  IMAD R0, R3, 0x80, R0 ;  /* 0x0000008003007824 */ /* 0x000fe200078e0200 */
[----:B------:R-:W-:-:S03]  /*0090*/  SGXT R3, R2, 0x1 ;  /* 0x000000010203781a */ /* 0x000fc60000000200 */
[C---:B------:R-:W-:Y:S01]  /*00a0*/  IMAD.HI R13, R0.reuse, 0x4ec4ec4f, RZ ;  /* 0x4ec4ec4f000d7827 */ /* 0x040fe200078e02ff */
[----:B------:R-:W-:Y:S02]  /*00b0*/  ISETP.GE.AND P3, PT, R0, 0x1a00, PT ;  /* 0x00001a000000780c */ /* 0x000fe40003f66270 */
[----:B------:R-:W-:Y:S02]  /*00c0*/  LEA.HI R3, R3, R0, RZ, 0x2 ;  /* 0x0000000003037211 */ /* 0x000fe400078f10ff */
[----:B------:R-:W-:Y:S02]  /*00d0*/  SHF.R.U32.HI R2, RZ, 0x1f, R13 ;  /* 0x0000001fff027819 */ /* 0x000fe4000001160d */
[----:B------:R-:W-:Y:S02]  /*00e0*/  SHF.R.S32.HI R4, RZ, 0x2, R3 ;  /* 0x00000002ff047819 */ /* 0x000fe40000011403 */
[----:B------:R-:W-:Y:S02]  /*00f0*/  LOP3.LUT R3, R3, 0xfffffffc, RZ, 0xc0, !PT ;  /* 0xfffffffc03037812 */ /* 0x000fe400078ec0ff */
[C---:B------:R-:W-:Y:S01]  /*0100*/  LEA.HI R7, R4.reuse, R4, RZ, 0x2 ;  /* 0x0000000404077211 */ /* 0x040fe200078f10ff */
[----:B------:R-:W-:Y:S01]  /*0110*/  IMAD.HI R5, R4, 0x4ec4ec4f, RZ ;  /* 0x4ec4ec4f04057827 */ /* 0x000fe200078e02ff */
[----:B------:R-:W-:-:S02]  /*0120*/  LEA.HI.SX32 R13, R13, R2, 0x17 ;  /* 0x000000020d0d7211 */ /* 0x000fc400078fbaff */
[----:B------:R-:W-:Y:S01]  /*0130*/  LOP3.LUT R7, R7, 0xfffffffc, RZ, 0xc0, !PT ;  /* 0xfffffffc07077812 */ /* 0x000fe200078ec0ff */
[----:B------:R-:W-:Y:S01]  /*0140*/  IMAD.IADD R16, R0, 0x1, -R3 ;  /* 0x0000000100107824 */ /* 0x000fe200078e0a03 */
[----:B------:R-:W-:Y:S01]  /*0150*/  SHF.R.U32.HI R6, RZ, 0x1f, R5 ;  /* 0x0000001fff067819 */ /* 0x000fe20000011605 */
[----:B------:R-:W1:Y:S02]  /*0160*/  LDC.64 R2, c[0x0][0x210] ;  /* 0x00008400ff027b82 */ /* 0x000e640000000a00 */
[----:B------:R-:W-:Y:S01]  /*0170*/  IMAD.IADD R17, R4, 0x1, -R7 ;  /* 0x0000000104117824 */ /* 0x000fe200078e0a07 */
[----:B------:R-:W-:Y:S02]  /*0180*/  LEA.HI.SX32 R5, R5, R6, 0x19 ;  /* 0x0000000605057211 */ /* 0x000fe400078fcaff */
[C---:B------:R-:W-:Y:S02]  /*0190*/  SHF.L.U32 R18, R16.reuse, 0x1, RZ ;  /* 0x0000000110127819 */ /* 0x040fe400000006ff */
[----:B------:R-:W-:Y:S01]  /*01a0*/  ISETP.GT.AND P2, PT, R17, RZ, PT ;  /* 0x000000ff1100720c */ /* 0x000fe20003f44270 */
[----:B------:R-:W-:Y:S01]  /*01b0*/  IMAD R5, R5, -0x1a0, R4 ;  /* 0xfffffe6005057824 */ /* 0x000fe200078e0204 */
[C---:B------:R-:W-:Y:S01]  /*01c0*/  ISETP.GT.AND P1, PT, R16.reuse, RZ, PT ;  /* 0x000000ff1000720c */ /* 0x040fe20003f24270 */
[----:B------:R-:W-:Y:S01]  /*01d0*/  IMAD R8, R13, 0x6800, R18 ;  /* 0x000068000d087824 */ /* 0x000fe200078e0212 */
[----:B------:R-:W-:-:S02]  /*01e0*/  ISETP.GT.AND P0, PT, R16, RZ, P2 ;  /* 0x000000ff1000720c */ /* 0x000fc40001704270 */
[----:B------:R-:W-:Y:S01]  /*01f0*/  ISETP.GT.AND P2, PT, R16, -0x1, P2 ;  /* 0xffffffff1000780c */ /* 0x000fe20001744270 */
[----:B------:R-:W-:Y:S01]  /*0200*/  IMAD R8, R5, 0x10, R8 ;  /* 0x0000001005087824 */ /* 0x000fe200078e0208 */
[C---:B------:R-:W-:Y:S02]  /*0210*/  ISETP.LT.AND P0, PT, R0.reuse, 0x1a00, P0 ;  /* 0x00001a000000780c */ /* 0x040fe40000701270 */
[----:B------:R-:W-:Y:S01]  /*0220*/  ISETP.LT.AND P2, PT, R0, 0x1a00, P2 ;  /* 0x00001a000000780c */ /* 0x000fe20001741270 */
[----:B------:R-:W-:Y:S01]  /*0230*/  VIADD R5, R8, 0x4df8 ;  /* 0x00004df808057836 */ /* 0x000fe20000000000 */
[C---:B------:R-:W-:Y:S02]  /*0240*/  LOP3.LUT R4, R17.reuse, R16, RZ, 0xfc, !PT ;  /* 0x0000001011047212 */ /* 0x040fe400078efcff */
[----:B------:R-:W-:Y:S02]  /*0250*/  IADD3 R11, R8, 0x4df7, RZ ;  /* 0x00004df7080b7810 */ /* 0x000fe40007ffe0ff */
[----:B------:R-:W-:-:S02]  /*0260*/  ISETP.GT.AND P1, PT, R17, -0x1, P1 ;  /* 0xffffffff1100780c */ /* 0x000fc40000f24270 */
[----:B------:R-:W-:Y:S01]  /*0270*/  ISETP.GT.AND P4, PT, R4, -0x1, !P3 ;  /* 0xffffffff0400780c */ /* 0x000fe20005f84270 */
[--C-:B-1----:R-:W-:Y:S01]  /*0280*/  IMAD.WIDE R10, R11, 0x4, R2.reuse ;  /* 0x000000040b0a7825 */ /* 0x102fe200078e0202 */
[----:B------:R-:W-:Y:S02]  /*0290*/  IADD3 R7, R8, 0x4df9, RZ ;  /* 0x00004df908077810 */ /* 0x000fe40007ffe0ff */
[----:B------:R-:W-:Y:S01]  /*02a0*/  ISETP.LT.AND P1, PT, R0, 0x1a00, P1 ;  /* 0x00001a000000780c */ /* 0x000fe20000f21270 */
[--C-:B------:R-:W-:Y:S01]  /*02b0*/  IMAD.WIDE R4, R5, 0x4, R2.reuse ;  /* 0x0000000405047825 */ /* 0x100fe200078e0202 */
[----:B------:R1:W2:Y:S03]  /*02c0*/  @P0 LDG.E.EL R12, desc[UR4][R10.64] ;  /* 0x000000040a0c0981 */ /* 0x0002a6000c2e1900 */
[----:B------:R-:W-:Y:S01]  /*02d0*/  VIADD R25, R8, 0x4dff ;  /* 0x00004dff08197836 */ /* 0x000fe20000000000 */
[----:B------:R3:W4:Y:S01]  /*02e0*/  @P2 LDG.E.EL R15, desc[UR4][R4.64] ;  /* 0x00000004040f2981 */ /* 0x000722000c2e1900 */
[----:B------:R-:W-:Y:S01]  /*02f0*/  IMAD.WIDE R6, R7, 0x4, R2 ;  /* 0x0000000407067825 */ /* 0x000fe200078e0202 */
[----:B------:R-:W-:-:S03]  /*0300*/  IADD3 R9, R8, 0x4e00, RZ ;  /* 0x00004e0008097810 */ /* 0x000fc60007ffe0ff */
[----:B------:R-:W-:Y:S01]  /*0310*/  IMAD.MOV.U32 R19, RZ, RZ, RZ ;  /* 0x000000ffff137224 */ /* 0x000fe200078e00ff */
[----:B------:R5:W4:Y:S01]  /*0320*/  @P2 LDG.E.EL R14, desc[UR4][R6.64] ;  /* 0x00000004060e2981 */ /* 0x000b22000c2e1900 */
[----:B------:R-:W-:Y:S01]  /*0330*/  IMAD.WIDE R24, R25, 0x4, R2 ;  /* 0x0000000419187825 */ /* 0x000fe200078e0202 */
[----:B------:R-:W-:-:S03]  /*0340*/  CS2R R22, SRZ ;  /* 0x0000000000167805 */ /* 0x000fc6000001ff00 */
[----:B------:R-:W-:Y:S01]  /*0350*/  VIADD R21, R8, 0x4e01 ;  /* 0x00004e0108157836 */ /* 0x000fe20000000000 */
[----:B------:R5:W4:Y:S01]  /*0360*/  @P1 LDG.E.EL R19, desc[UR4][R24.64] ;  /* 0x0000000418131981 */ /* 0x000b22000c2e1900 */
[----:B-1----:R-:W-:-:S04]  /*0370*/  IMAD.WIDE R10, R9, 0x4, R2 ;  /* 0x00000004090a7825 */ /* 0x002fc800078e0202 */
[--C-:B---3--:R-:W-:Y:S01]  /*0380*/  IMAD.WIDE R4, R21, 0x4, R2.reuse ;  /* 0x0000000415047825 */ /* 0x108fe200078e0202 */
[----:B------:R-:W-:Y:S01]  /*0390*/  CS2R R20, SRZ ;  /* 0x0000000000147805 */ /* 0x000fe2000001ff00 */
[----:B------:R1:W3:Y:S02]  /*03a0*/  @P4 LDG.E.EL R22, desc[UR4][R10.64] ;  /* 0x000000040a164981 */ /* 0x0002e4000c2e1900 */
[----:B------:R-:W-:Y:S01]  /*03b0*/  VIADD R9, R8, 0x4e07 ;  /* 0x00004e0708097836 */ /* 0x000fe20000000000 */
[----:B------:R-:W-:Y:S02]  /*03c0*/  IADD3 R27, R8, 0x4e08, RZ ;  /* 0x00004e08081b7810 */ /* 0x000fe40007ffe0ff */
[----:B------:R1:W3:Y:S01]  /*03d0*/  @P4 LDG.E.EL R20, desc[UR4][R4.64] ;  /* 0x0000000404144981 */ /* 0x0002e2000c2e1900 */
[----:B-----5:R-:W-:Y:S01]  /*03e0*/  IMAD.WIDE R6, R9, 0x4, R2 ;  /* 0x0000000409067825 */ /* 0x020fe200078e0202 */
[----:B0-----:R-:W-:-:S03]  /*03f0*/  HFMA2.MMA R24, -RZ, RZ, 0, 0 ;  /* 0x00000000ff187435 */ /* 0x001fc600000001ff */
[----:B------:R-:W-:Y:S01]  /*0400*/  VIADD R25, R8, 0x4e09 ;  /* 0x00004e0908197836 */ /* 0x000fe20000000000 */
[----:B------:R-:W5:Y:S01]  /*0410*/  @P1 LDG.E.EL R21, desc[UR4][R6.64] ;  /* 0x0000000406151981 */ /* 0x000f62000c2e1900 */
[----:B------:R-:W-:-:S04]  /*0420*/  IMAD.WIDE R8, R27, 0x4, R2 ;  /* 0x000000041b087825 */ /* 0x000fc800078e0202 */
[----:B------:R-:W-:Y:S01]  /*0430*/  IMAD.WIDE R2, R25, 0x4, R2 ;  /* 0x0000000419027825 */ /* 0x000fe200078e0202 */
[----:B------:R-:W5:Y:S04]  /*0440*/  @P4 LDG.E.EL R23, desc[UR4][R8.64] ;  /* 0x0000000408174981 */ /* 0x000f68000c2e1900 */
[----:B------:R0:W5:Y:S01]  /*0450*/  @P4 LDG.E.EL R24, desc[UR4][R2.64] ;  /* 0x0000000402184981 */ /* 0x000162000c2e1900 */
[----:B-1----:R-:W-:Y:S01]  /*0460*/  IMAD.SHL.U32 R11, R17, 0x2, RZ ;  /* 0x00000002110b7824 */ /* 0x002fe200078e00ff */
[----:B------:R-:W-:-:S04]  /*0470*/  SHF.L.U32 R16, R16, 0x2, RZ ;  /* 0x0000000210107819 */ /* 0x000fc800000006ff */
[C---:B------:R-:W-:Y:S01]  /*0480*/  IADD3 R4, -R18.reuse, 0x1, -R11 ;  /* 0x0000000112047810 */ /* 0x040fe20007ffe90b */
[----:B------:R-:W-:Y:S01]  /*0490*/  VIADD R18, R18, 0x2 ;  /* 0x0000000212127836 */ /* 0x000fe20000000000 */
[----:B0-----:R-:W0:Y:S03]  /*04a0*/  LDC.64 R2, c[0x0][0x218] ;  /* 0x00008600ff027b82 */ /* 0x001e260000000a00 */
[----:B------:R-:W-:Y:S01]  /*04b0*/  IMAD R17, R17, R16, R4 ;  /* 0x0000001011117224 */ /* 0x000fe200078e0204 */
[----:B------:R-:W-:-:S03]  /*04c0*/  IADD3 R4, -R11, RZ, RZ ;  /* 0x000000ff0b047210 */ /* 0x000fc60007ffe1ff */
[----:B------:R-:W-:Y:S01]  /*04d0*/  IMAD.IADD R17, R18, 0x1, R17 ;  /* 0x0000000112117824 */ /* 0x000fe200078e0211 */
[----:B------:R-:W-:-:S03]  /*04e0*/  IADD3 R11, R11, 0x2, RZ ;  /* 0x000000020b0b7810 */ /* 0x000fc60007ffe0ff */
[----:B------:R-:W-:-:S04]  /*04f0*/  IMAD R18, R18, R4, R17 ;  /* 0x0000000412127224 */ /* 0x000fc800078e0211 */
[----:B------:R-:W-:-:S05]  /*0500*/  IMAD.IADD R18, R11, 0x1, R18 ;  /* 0x000000010b127824 */ /* 0x000fca00078e0212 */
[----:B------:R-:W-:-:S04]  /*0510*/  LEA R18, R11, R18, 0x1 ;  /* 0x000000120b127211 */ /* 0x000fc800078e08ff */
[----:B------:R-:W-:Y:S01]  /*0520*/  I2FP.F32.S32 R18, R18 ;  /* 0x0000001200127245 */ /* 0x000fe20000201400 */
[----:B------:R-:W-:-:S04]  /*0530*/  IMAD R0, R13, -0x680, R0 ;  /* 0xfffff9800d007824 */ /* 0x000fc800078e0200 */
[----:B------:R-:W-:-:S04]  /*0540*/  IMAD R13, R13, 0x1a00, R0 ;  /* 0x00001a000d0d7824 */ /* 0x000fc800078e0200 */
[----:B0-----:R-:W-:Y:S01]  /*0550*/  IMAD.WIDE R2, R13, 0x4, R2 ;  /* 0x000000040d027825 */ /* 0x001fe200078e0202 */
[----:B--2---:R-:W-:Y:S02]  /*0560*/  SEL R12, R12, RZ, P0 ;  /* 0x000000ff0c0c7207 */ /* 0x004fe40000000000 */
[----:B----4-:R-:W-:-:S05]  /*0570*/  SEL R15, R15, RZ, P2 ;  /* 0x000000ff0f0f7207 */ /* 0x010fca0001000000 */
[----:B------:R-:W-:Y:S01]  /*0580*/  FADD R15, R12, R15 ;  /* 0x0000000f0c0f7221 */ /* 0x000fe20000000000 */
[----:B------:R-:W-:Y:S02]  /*0590*/  SEL R14, R14, RZ, P2 ;  /* 0x000000ff0e0e7207 */ /* 0x000fe40001000000 */
[----:B------:R-:W-:-:S03]  /*05a0*/  FSETP.GT.AND P0, PT, |R18|, 8.50705917302346158658e+37, PT ;  /* 0x7e8000001200780b */ /* 0x000fc60003f04200 */
[----:B------:R-:W-:Y:S01]  /*05b0*/  FADD R14, R15, R14 ;  /* 0x0000000e0f0e7221 */ /* 0x000fe20000000000 */
[----:B------:R-:W-:Y:S02]  /*05c0*/  SEL R19, R19, RZ, P1 ;  /* 0x000000ff13137207 */ /* 0x000fe40000800000 */
[----:B------:R-:W-:-:S03]  /*05d0*/  FSETP.GEU.AND P2, PT, |R18|, 1.175494350822287508e-38, PT ;  /* 0x008000001200780b */ /* 0x000fc60003f4e200 */
[----:B------:R-:W-:Y:S01]  /*05e0*/  FADD R19, R14, R19 ;  /* 0x000000130e137221 */ /* 0x000fe20000000000 */
[----:B---3--:R-:W-:Y:S02]  /*05f0*/  SEL R22, R22, RZ, P4 ;  /* 0x000000ff16167207 */ /* 0x008fe40002000000 */
[----:B------:R-:W-:-:S03]  /*0600*/  SEL R20, R20, RZ, P4 ;  /* 0x000000ff14147207 */ /* 0x000fc60002000000 */
[----:B------:R-:W-:Y:S01]  /*0610*/  FADD R19, R19, R22 ;  /* 0x0000001613137221 */ /* 0x000fe20000000000 */
[----:B------:R-:W-:-:S03]  /*0620*/  @P0 FMUL R18, R18, 0.25 ;  /* 0x3e80000012120820 */ /* 0x000fc60000400000 */
[----:B------:R-:W-:Y:S01]  /*0630*/  FADD R20, R19, R20 ;  /* 0x0000001413147221 */ /* 0x000fe20000000000 */
[----:B-----5:R-:W-:Y:S01]  /*0640*/  SEL R21, R21, RZ, P1 ;  /* 0x000000ff15157207 */ /* 0x020fe20000800000 */
[----:B------:R-:W-:-:S04]  /*0650*/  @!P2 FMUL R18, R18, 16777216 ;  /* 0x4b8000001212a820 */ /* 0x000fc80000400000 */
[----:B------:R-:W-:Y:S01]  /*0660*/  FADD R20, R20, R21 ;  /* 0x0000001514147221 */ /* 0x000fe20000000000 */
[----:B------:R-:W-:Y:S01]  /*0670*/  SEL R23, R23, RZ, P4 ;  /* 0x000000ff17177207 */ /* 0x000fe20002000000 */
[----:B------:R-:W0:Y:S01]  /*0680*/  MUFU.RCP R5, R18 ;  /* 0x0000001200057308 */ /* 0x000e220000001000 */
[----:B------:R-:W-:-:S03]  /*0690*/  SEL R24, R24, RZ, P4 ;  /* 0x000000ff18187207 */ /* 0x000fc60002000000 */
[----:B------:R-:W-:-:S04]  /*06a0*/  FADD R23, R20, R23 ;  /* 0x0000001714177221 */ /* 0x000fc80000000000 */
[----:B------:R-:W-:-:S04]  /*06b0*/  FADD R24, R23, R24 ;  /* 0x0000001817187221 */ /* 0x000fc80000000000 */
[----:B------:R-:W-:-:S04]  /*06c0*/  @P0 FMUL R24, R24, 0.25 ;  /* 0x3e80000018180820 */ /* 0x000fc80000400000 */
[----:B------:R-:W-:-:S04]  /*06d0*/  @!P2 FMUL R24, R24, 16777216 ;  /* 0x4b8000001818a820 */ /* 0x000fc80000400000 */
[----:B0-----:R-:W-:Y:S01]  /*06e0*/  FMUL R5, R5, R24 ;  /* 0x0000001805057220 */ /* 0x001fe20000400000 */
[----:B------:R-:W-:Y:S06]  /*06f0*/  @P3 EXIT ;  /* 0x000000000000394d */ /* 0x000fec0003800000 */
[----:B------:R-:W-:Y:S01]  /*0700*/  STG.E desc[UR4][R2.64], R5 ;  /* 0x0000000502007986 */ /* 0x000fe2000c101904 */
[----:B------:R-:W-:Y:S05]  /*0710*/  EXIT ;  /* 0x000000000000794d */ /* 0x000fea0003800000 */
.L_x_0:
[----:B------:R-:W-:-:S00]  /*0720*/  BRA `(.L_x_0) ;  /* 0xfffffffc00fc7947 */ /* 0x000fc0000383ffff */
[----:B------:R-:W-:-:S00]  /*0730*/  NOP ;  /* 0x0000000000007918 */ /* 0x000fc00000000000 */
        /* <DEDUP_REMOVED lines=12> */
.L_x_1:


//--------------------- .nv.constant0.triton_poi_fused_avg_pool2d_41 --------------------------
	.section	.nv.constant0.triton_poi_fused_avg_pool2d_41,"a",@progbits
	.sectionflags	@""
	.align	4
.nv.constant0.triton_poi_fused_avg_pool2d_41:
	.zero		548
